//
// Generated by NVIDIA NVVM Compiler
//
// Compiler Build ID: CL-36424714
// Cuda compilation tools, release 13.0, V13.0.88
// Based on NVVM 20.0.0
//

.version 9.0
.target sm_100
.address_size 64

	// .globl	_Z24polynomialMultiplicationPiS_S_i

.visible .entry _Z24polynomialMultiplicationPiS_S_i(
	.param .u64 .ptr .align 1 _Z24polynomialMultiplicationPiS_S_i_param_0,
	.param .u64 .ptr .align 1 _Z24polynomialMultiplicationPiS_S_i_param_1,
	.param .u64 .ptr .align 1 _Z24polynomialMultiplicationPiS_S_i_param_2,
	.param .u32 _Z24polynomialMultiplicationPiS_S_i_param_3
)
{
	.reg .pred 	%p<8>;
	.reg .b32 	%r<47>;
	.reg .b64 	%rd<29>;

	ld.param.u64 	%rd15, [_Z24polynomialMultiplicationPiS_S_i_param_0];
	ld.param.u64 	%rd16, [_Z24polynomialMultiplicationPiS_S_i_param_1];
	ld.param.u64 	%rd14, [_Z24polynomialMultiplicationPiS_S_i_param_2];
	ld.param.u32 	%r20, [_Z24polynomialMultiplicationPiS_S_i_param_3];
	cvta.to.global.u64 	%rd1, %rd16;
	cvta.to.global.u64 	%rd2, %rd15;
	mov.u32 	%r21, %ctaid.x;
	mov.u32 	%r22, %ntid.x;
	mov.u32 	%r23, %tid.x;
	mad.lo.s32 	%r1, %r21, %r22, %r23;
	shl.b32 	%r24, %r20, 1;
	setp.gt.s32 	%p1, %r1, %r24;
	setp.lt.s32 	%p2, %r1, 0;
	or.pred  	%p3, %p1, %p2;
	@%p3 bra 	$L__BB0_7;
	cvta.to.global.u64 	%rd17, %rd14;
	mul.wide.u32 	%rd18, %r1, 4;
	add.s64 	%rd3, %rd17, %rd18;
	ld.global.u32 	%r43, [%rd3];
	add.s32 	%r3, %r1, 1;
	and.b32  	%r4, %r3, 3;
	setp.lt.u32 	%p4, %r1, 3;
	mov.b32 	%r44, 0;
	@%p4 bra 	$L__BB0_4;
	and.b32  	%r44, %r3, 2147483644;
	neg.s32 	%r40, %r44;
	add.s64 	%rd26, %rd2, 8;
	mul.wide.s32 	%rd19, %r1, 4;
	add.s64 	%rd20, %rd19, %rd1;
	add.s64 	%rd5, %rd20, -4;
	mov.b32 	%r42, 0;
$L__BB0_3:
	mul.wide.s32 	%rd21, %r42, 4;
	sub.s64 	%rd22, %rd5, %rd21;
	ld.global.u32 	%r27, [%rd26+-8];
	ld.global.u32 	%r28, [%rd22+4];
	mad.lo.s32 	%r29, %r28, %r27, %r43;
	st.global.u32 	[%rd3], %r29;
	ld.global.u32 	%r30, [%rd26+-4];
	ld.global.u32 	%r31, [%rd22];
	mad.lo.s32 	%r32, %r31, %r30, %r29;
	st.global.u32 	[%rd3], %r32;
	ld.global.u32 	%r33, [%rd26];
	ld.global.u32 	%r34, [%rd22+-4];
	mad.lo.s32 	%r35, %r34, %r33, %r32;
	st.global.u32 	[%rd3], %r35;
	ld.global.u32 	%r36, [%rd26+4];
	ld.global.u32 	%r37, [%rd22+-8];
	mad.lo.s32 	%r43, %r37, %r36, %r35;
	st.global.u32 	[%rd3], %r43;
	add.s32 	%r42, %r42, 4;
	add.s32 	%r40, %r40, 4;
	add.s64 	%rd26, %rd26, 16;
	setp.ne.s32 	%p5, %r40, 0;
	@%p5 bra 	$L__BB0_3;
$L__BB0_4:
	setp.eq.s32 	%p6, %r4, 0;
	@%p6 bra 	$L__BB0_7;
	mul.wide.s32 	%rd23, %r1, 4;
	mul.wide.u32 	%rd24, %r44, 4;
	sub.s64 	%rd25, %rd23, %rd24;
	add.s64 	%rd28, %rd1, %rd25;
	add.s64 	%rd27, %rd2, %rd24;
	neg.s32 	%r45, %r4;
$L__BB0_6:
	.pragma "nounroll";
	ld.global.u32 	%r38, [%rd27];
	ld.global.u32 	%r39, [%rd28];
	mad.lo.s32 	%r43, %r39, %r38, %r43;
	st.global.u32 	[%rd3], %r43;
	add.s64 	%rd28, %rd28, -4;
	add.s64 	%rd27, %rd27, 4;
	add.s32 	%r45, %r45, 1;
	setp.ne.s32 	%p7, %r45, 0;
	@%p7 bra 	$L__BB0_6;
$L__BB0_7:
	ret;

}


// ===== COMPILED SASS (sm_100) =====

	.target	sm_100

	.elftype	@"ET_EXEC"


//--------------------- .note.nv.tkinfo           --------------------------
	.section	.note.nv.tkinfo,"",@"SHT_NOTE"
	.sectionflags	@"SHF_NOTE_NV_TKINFO"
	.tkinfo
        /*0018*/ 	.word	0x00000002
        /*0030*/ 	.string	""
        /*0030*/ 	.string	"ptxas"
        /*0030*/ 	.string	"Cuda compilation tools, release 13.0, V13.0.88"
        /*0030*/ 	.string	"Build cuda_13.0.r13.0/compiler.36424714_0"
        /*0030*/ 	.string	"-arch sm_100 -m 64 "



//--------------------- .note.nv.cuinfo           --------------------------
	.section	.note.nv.cuinfo,"",@"SHT_NOTE"
	.sectionflags	@"SHF_NOTE_NV_CUINFO"
        /*0018*/ 	.short	0x0002
        /*001a*/ 	.short	0x0064
        /*001c*/ 	.short	0x0082
	.zero		2


//--------------------- .nv.info                  --------------------------
	.section	.nv.info,"",@"SHT_CUDA_INFO"
	.align	4


	//----- nvinfo : EIATTR_REGCOUNT
	.align		4
        /*0000*/ 	.byte	0x04, 0x2f
        /*0002*/ 	.short	(.L_1 - .L_0)
	.align		4
.L_0:
        /*0004*/ 	.word	index@(_Z24polynomialMultiplicationPiS_S_i)
        /*0008*/ 	.word	0x00000018


	//----- nvinfo : EIATTR_FRAME_SIZE
	.align		4
.L_1:
        /*000c*/ 	.byte	0x04, 0x11
        /*000e*/ 	.short	(.L_3 - .L_2)
	.align		4
.L_2:
        /*0010*/ 	.word	index@(_Z24polynomialMultiplicationPiS_S_i)
        /*0014*/ 	.word	0x00000000


	//----- nvinfo : EIATTR_MIN_STACK_SIZE
	.align		4
.L_3:
        /*0018*/ 	.byte	0x04, 0x12
        /*001a*/ 	.short	(.L_5 - .L_4)
	.align		4
.L_4:
        /*001c*/ 	.word	index@(_Z24polynomialMultiplicationPiS_S_i)
        /*0020*/ 	.word	0x00000000
.L_5:


//--------------------- .nv.compat                --------------------------
	.section	.nv.compat,"",@"SHT_CUDA_COMPAT_INFO"
	.align	4
        /*0000*/ 	.byte	0x02, 0x09, 0x00, 0x00, 0x02, 0x02, 0x01, 0x00, 0x02, 0x05, 0x05, 0x00, 0x03, 0x07, 0x01, 0x01
        /*0010*/ 	.byte	0x02, 0x03, 0x00, 0x00, 0x02, 0x06, 0x01, 0x00, 0x04, 0x0b, 0x08, 0x00, 0x09, 0x00, 0x00, 0x00
        /*0020*/ 	.byte	0x00, 0x00, 0x00, 0x00


//--------------------- .nv.info._Z24polynomialMultiplicationPiS_S_i --------------------------
	.section	.nv.info._Z24polynomialMultiplicationPiS_S_i,"",@"SHT_CUDA_INFO"
	.sectionflags	@""
	.align	4


	//----- nvinfo : EIATTR_CUDA_API_VERSION
	.align		4
        /*0000*/ 	.byte	0x04, 0x37
        /*0002*/ 	.short	(.L_7 - .L_6)
.L_6:
        /*0004*/ 	.word	0x00000082


	//----- nvinfo : EIATTR_KPARAM_INFO
	.align		4
.L_7:
        /*0008*/ 	.byte	0x04, 0x17
        /*000a*/ 	.short	(.L_9 - .L_8)
.L_8:
        /*000c*/ 	.word	0x00000000
        /*0010*/ 	.short	0x0003
        /*0012*/ 	.short	0x0018
        /*0014*/ 	.byte	0x00, 0xf0, 0x11, 0x00


	//----- nvinfo : EIATTR_KPARAM_INFO
	.align		4
.L_9:
        /*0018*/ 	.byte	0x04, 0x17
        /*001a*/ 	.short	(.L_11 - .L_10)
.L_10:
        /*001c*/ 	.word	0x00000000
        /*0020*/ 	.short	0x0002
        /*0022*/ 	.short	0x0010
        /*0024*/ 	.byte	0x00, 0xf5, 0x21, 0x00


	//----- nvinfo : EIATTR_KPARAM_INFO
	.align		4
.L_11:
        /*0028*/ 	.byte	0x04, 0x17
        /*002a*/ 	.short	(.L_13 - .L_12)
.L_12:
        /*002c*/ 	.word	0x00000000
        /*0030*/ 	.short	0x0001
        /*0032*/ 	.short	0x0008
        /*0034*/ 	.byte	0x00, 0xf5, 0x21, 0x00


	//----- nvinfo : EIATTR_KPARAM_INFO
	.align		4
.L_13:
        /*0038*/ 	.byte	0x04, 0x17
        /*003a*/ 	.short	(.L_15 - .L_14)
.L_14:
        /*003c*/ 	.word	0x00000000
        /*0040*/ 	.short	0x0000
        /*0042*/ 	.short	0x0000
        /*0044*/ 	.byte	0x00, 0xf5, 0x21, 0x00


	//----- nvinfo : EIATTR_SPARSE_MMA_MASK
	.align		4
.L_15:
        /*0048*/ 	.byte	0x03, 0x50
        /*004a*/ 	.short	0x0000


	//----- nvinfo : EIATTR_MAXREG_COUNT
	.align		4
        /*004c*/ 	.byte	0x03, 0x1b
        /*004e*/ 	.short	0x00ff


	//----- nvinfo : EIATTR_MERCURY_ISA_VERSION
	.align		4
        /*0050*/ 	.byte	0x03, 0x5f
        /*0052*/ 	.short	0x0101


	//----- nvinfo : EIATTR_VRC_CTA_INIT_COUNT
	.align		4
        /*0054*/ 	.byte	0x02, 0x4a
	.zero		1
	.zero		1


	//----- nvinfo : EIATTR_EXIT_INSTR_OFFSETS
	.align		4
        /*0058*/ 	.byte	0x04, 0x1c
        /*005a*/ 	.short	(.L_17 - .L_16)


	//   ....[0]....
.L_16:
        /*005c*/ 	.word	0x00000090


	//   ....[1]....
        /*0060*/ 	.word	0x000003d0


	//   ....[2]....
        /*0064*/ 	.word	0x00000530


	//----- nvinfo : EIATTR_CRS_STACK_SIZE
	.align		4
.L_17:
        /*0068*/ 	.byte	0x04, 0x1e
        /*006a*/ 	.short	(.L_19 - .L_18)
.L_18:
        /*006c*/ 	.word	0x00000000


	//----- nvinfo : EIATTR_CBANK_PARAM_SIZE
	.align		4
.L_19:
        /*0070*/ 	.byte	0x03, 0x19
        /*0072*/ 	.short	0x001c


	//----- nvinfo : EIATTR_PARAM_CBANK
	.align		4
        /*0074*/ 	.byte	0x04, 0x0a
        /*0076*/ 	.short	(.L_21 - .L_20)
	.align		4
.L_20:
        /*0078*/ 	.word	index@(.nv.constant0._Z24polynomialMultiplicationPiS_S_i)
        /*007c*/ 	.short	0x0380
        /*007e*/ 	.short	0x001c


	//----- nvinfo : EIATTR_SW_WAR
	.align		4
.L_21:
        /*0080*/ 	.byte	0x04, 0x36
        /*0082*/ 	.short	(.L_23 - .L_22)
.L_22:
        /*0084*/ 	.word	0x00000008
.L_23:


//--------------------- .nv.callgraph             --------------------------
	.section	.nv.callgraph,"",@"SHT_CUDA_CALLGRAPH"
	.align	4
	.sectionentsize	8
	.align		4
        /*0000*/ 	.word	0x00000000
	.align		4
        /*0004*/ 	.word	0xffffffff
	.align		4
        /*0008*/ 	.word	0x00000000
	.align		4
        /*000c*/ 	.word	0xfffffffe
	.align		4
        /*0010*/ 	.word	0x00000000
	.align		4
        /*0014*/ 	.word	0xfffffffd
	.align		4
        /*0018*/ 	.word	0x00000000
	.align		4
        /*001c*/ 	.word	0xfffffffc


//--------------------- .text._Z24polynomialMultiplicationPiS_S_i --------------------------
	.section	.text._Z24polynomialMultiplicationPiS_S_i,"ax",@progbits
	.align	128
        .global         _Z24polynomialMultiplicationPiS_S_i
        .type           _Z24polynomialMultiplicationPiS_S_i,@function
        .size           _Z24polynomialMultiplicationPiS_S_i,(.L_x_5 - _Z24polynomialMultiplicationPiS_S_i)
        .other          _Z24polynomialMultiplicationPiS_S_i,@"STO_CUDA_ENTRY STV_DEFAULT"
_Z24polynomialMultiplicationPiS_S_i:
.text._Z24polynomialMultiplicationPiS_S_i:
[----:B------:R-:W-:Y:S01]  /*0000*/  LDC R1, c[0x0][0x37c] ;  /* 0x0000df00ff017b82 */ /* 0x000fe20000000800 */
[----:B------:R-:W0:Y:S07]  /*0010*/  S2R R3, SR_TID.X ;  /* 0x0000000000037919 */ /* 0x000e2e0000002100 */
[----:B------:R-:W0:Y:S01]  /*0020*/  S2UR UR5, SR_CTAID.X ;  /* 0x00000000000579c3 */ /* 0x000e220000002500 */
[----:B------:R-:W1:Y:S07]  /*0030*/  LDCU UR4, c[0x0][0x398] ;  /* 0x00007300ff0477ac */ /* 0x000e6e0008000800 */
[----:B------:R-:W0:Y:S01]  /*0040*/  LDC R0, c[0x0][0x360] ;  /* 0x0000d800ff007b82 */ /* 0x000e220000000800 */
[----:B-1----:R-:W-:Y:S01]  /*0050*/  USHF.L.U32 UR4, UR4, 0x1, URZ ;  /* 0x0000000104047899 */ /* 0x002fe200080006ff */
[----:B0-----:R-:W-:-:S05]  /*0060*/  IMAD R0, R0, UR5, R3 ;  /* 0x0000000500007c24 */ /* 0x001fca000f8e0203 */
[----:B------:R-:W-:-:S04]  /*0070*/  ISETP.GE.AND P0, PT, R0, RZ, PT ;  /* 0x000000ff0000720c */ /* 0x000fc80003f06270 */
[----:B------:R-:W-:-:S13]  /*0080*/  ISETP.GT.OR P0, PT, R0, UR4, !P0 ;  /* 0x0000000400007c0c */ /* 0x000fda000c704670 */
[----:B------:R-:W-:Y:S05]  /*0090*/  @P0 EXIT ;  /* 0x000000000000094d */ /* 0x000fea0003800000 */
[----:B------:R-:W0:Y:S01]  /*00a0*/  LDC.64 R2, c[0x0][0x390] ;  /* 0x0000e400ff027b82 */ /* 0x000e220000000a00 */
[----:B------:R-:W1:Y:S01]  /*00b0*/  LDCU.64 UR6, c[0x0][0x358] ;  /* 0x00006b00ff0677ac */ /* 0x000e620008000a00 */
[----:B0-----:R-:W-:-:S05]  /*00c0*/  IMAD.WIDE.U32 R2, R0, 0x4, R2 ;  /* 0x0000000400027825 */ /* 0x001fca00078e0002 */
[----:B-1----:R0:W5:Y:S01]  /*00d0*/  LDG.E R5, desc[UR6][R2.64] ;  /* 0x0000000602057981 */ /* 0x002162000c1e1900 */
[C---:B------:R-:W-:Y:S01]  /*00e0*/  ISETP.GE.U32.AND P1, PT, R0.reuse, 0x3, PT ;  /* 0x000000030000780c */ /* 0x040fe20003f26070 */
[----:B------:R-:W-:Y:S01]  /*00f0*/  VIADD R8, R0, 0x1 ;  /* 0x0000000100087836 */ /* 0x000fe20000000000 */
[----:B------:R-:W-:Y:S01]  /*0100*/  BSSY.RECONVERGENT B0, `(.L_x_0) ;  /* 0x000002c000007945 */ /* 0x000fe20003800200 */
[----:B------:R-:W-:-:S03]  /*0110*/  IMAD.MOV.U32 R11, RZ, RZ, RZ ;  /* 0x000000ffff0b7224 */ /* 0x000fc600078e00ff */
[----:B------:R-:W-:-:S04]  /*0120*/  LOP3.LUT R4, R8, 0x3, RZ, 0xc0, !PT ;  /* 0x0000000308047812 */ /* 0x000fc800078ec0ff */
[----:B------:R-:W-:-:S03]  /*0130*/  ISETP.NE.AND P0, PT, R4, RZ, PT ;  /* 0x000000ff0400720c */ /* 0x000fc60003f05270 */
[----:B0-----:R-:W-:Y:S10]  /*0140*/  @!P1 BRA `(.L_x_1) ;  /* 0x00000000009c9947 */ /* 0x001ff40003800000 */
[----:B------:R-:W0:Y:S01]  /*0150*/  LDC.64 R6, c[0x0][0x388] ;  /* 0x0000e200ff067b82 */ /* 0x000e220000000a00 */
[----:B------:R-:W1:Y:S01]  /*0160*/  LDCU.64 UR4, c[0x0][0x380] ;  /* 0x00007000ff0477ac */ /* 0x000e620008000a00 */
[----:B------:R-:W-:Y:S01]  /*0170*/  LOP3.LUT R11, R8, 0x7ffffffc, RZ, 0xc0, !PT ;  /* 0x7ffffffc080b7812 */ /* 0x000fe200078ec0ff */
[----:B------:R-:W-:-:S04]  /*0180*/  HFMA2 R13, -RZ, RZ, 0, 0 ;  /* 0x00000000ff0d7431 */ /* 0x000fc800000001ff */
[----:B------:R-:W-:Y:S01]  /*0190*/  IMAD.MOV R12, RZ, RZ, -R11 ;  /* 0x000000ffff0c7224 */ /* 0x000fe200078e0a0b */
[----:B-1----:R-:W-:-:S04]  /*01a0*/  UIADD3 UR4, UP0, UPT, UR4, 0x8, URZ ;  /* 0x0000000804047890 */ /* 0x002fc8000ff1e0ff */
[----:B------:R-:W-:Y:S01]  /*01b0*/  UIADD3.X UR5, UPT, UPT, URZ, UR5, URZ, UP0, !UPT ;  /* 0x00000005ff057290 */ /* 0x000fe200087fe4ff */
[----:B0-----:R-:W-:-:S04]  /*01c0*/  IMAD.WIDE R6, R0, 0x4, R6 ;  /* 0x0000000400067825 */ /* 0x001fc800078e0206 */
[----:B------:R-:W-:Y:S01]  /*01d0*/  IMAD.U32 R14, RZ, RZ, UR4 ;  /* 0x00000004ff0e7e24 */ /* 0x000fe2000f8e00ff */
[----:B------:R-:W-:Y:S02]  /*01e0*/  IADD3 R10, P1, PT, R6, -0x4, RZ ;  /* 0xfffffffc060a7810 */ /* 0x000fe40007f3e0ff */
[----:B------:R-:W-:Y:S02]  /*01f0*/  MOV R15, UR5 ;  /* 0x00000005000f7c02 */ /* 0x000fe40008000f00 */
[----:B------:R-:W-:-:S09]  /*0200*/  IADD3.X R21, PT, PT, R7, -0x1, RZ, P1, !PT ;  /* 0xffffffff07157810 */ /* 0x000fd20000ffe4ff */
.L_x_2:
[----:B------:R-:W-:-:S03]  /*0210*/  IMAD.WIDE R6, R13, 0x4, RZ ;  /* 0x000000040d067825 */ /* 0x000fc600078e02ff */
[----:B------:R-:W-:Y:S01]  /*0220*/  IADD3 R8, P1, PT, -R6, R10, RZ ;  /* 0x0000000a06087210 */ /* 0x000fe20007f3e1ff */
[----:B------:R-:W-:-:S04]  /*0230*/  IMAD.MOV.U32 R6, RZ, RZ, R14 ;  /* 0x000000ffff067224 */ /* 0x000fc800078e000e */
[----:B------:R-:W-:Y:S01]  /*0240*/  IMAD.X R9, R21, 0x1, ~R7, P1 ;  /* 0x0000000115097824 */ /* 0x000fe200008e0e07 */
[----:B------:R-:W-:-:S04]  /*0250*/  MOV R7, R15 ;  /* 0x0000000f00077202 */ /* 0x000fc80000000f00 */
[----:B------:R-:W2:Y:S04]  /*0260*/  LDG.E R15, desc[UR6][R8.64+0x4] ;  /* 0x00000406080f7981 */ /* 0x000ea8000c1e1900 */
[----:B------:R-:W2:Y:S02]  /*0270*/  LDG.E R14, desc[UR6][R6.64+-0x8] ;  /* 0xfffff806060e7981 */ /* 0x000ea4000c1e1900 */
[----:B--2--5:R-:W-:-:S05]  /*0280*/  IMAD R15, R14, R15, R5 ;  /* 0x0000000f0e0f7224 */ /* 0x024fca00078e0205 */
[----:B------:R0:W-:Y:S04]  /*0290*/  STG.E desc[UR6][R2.64], R15 ;  /* 0x0000000f02007986 */ /* 0x0001e8000c101906 */
[----:B------:R-:W2:Y:S04]  /*02a0*/  LDG.E R14, desc[UR6][R6.64+-0x4] ;  /* 0xfffffc06060e7981 */ /* 0x000ea8000c1e1900 */
[----:B-1----:R-:W2:Y:S02]  /*02b0*/  LDG.E R5, desc[UR6][R8.64] ;  /* 0x0000000608057981 */ /* 0x002ea4000c1e1900 */
[----:B--2---:R-:W-:-:S05]  /*02c0*/  IMAD R17, R14, R5, R15 ;  /* 0x000000050e117224 */ /* 0x004fca00078e020f */
[----:B------:R1:W-:Y:S04]  /*02d0*/  STG.E desc[UR6][R2.64], R17 ;  /* 0x0000001102007986 */ /* 0x0003e8000c101906 */
[----:B------:R-:W2:Y:S04]  /*02e0*/  LDG.E R14, desc[UR6][R6.64] ;  /* 0x00000006060e7981 */ /* 0x000ea8000c1e1900 */
[----:B------:R-:W2:Y:S02]  /*02f0*/  LDG.E R5, desc[UR6][R8.64+-0x4] ;  /* 0xfffffc0608057981 */ /* 0x000ea4000c1e1900 */
[----:B--2---:R-:W-:-:S05]  /*0300*/  IMAD R19, R14, R5, R17 ;  /* 0x000000050e137224 */ /* 0x004fca00078e0211 */
[----:B------:R1:W-:Y:S04]  /*0310*/  STG.E desc[UR6][R2.64], R19 ;  /* 0x0000001302007986 */ /* 0x0003e8000c101906 */
[----:B------:R-:W2:Y:S04]  /*0320*/  LDG.E R5, desc[UR6][R8.64+-0x8] ;  /* 0xfffff80608057981 */ /* 0x000ea8000c1e1900 */
[----:B------:R-:W2:Y:S01]  /*0330*/  LDG.E R14, desc[UR6][R6.64+0x4] ;  /* 0x00000406060e7981 */ /* 0x000ea2000c1e1900 */
[----:B------:R-:W-:-:S05]  /*0340*/  VIADD R12, R12, 0x4 ;  /* 0x000000040c0c7836 */ /* 0x000fca0000000000 */
[----:B------:R-:W-:Y:S02]  /*0350*/  ISETP.NE.AND P1, PT, R12, RZ, PT ;  /* 0x000000ff0c00720c */ /* 0x000fe40003f25270 */
[----:B------:R-:W-:Y:S01]  /*0360*/  IADD3 R13, PT, PT, R13, 0x4, RZ ;  /* 0x000000040d0d7810 */ /* 0x000fe20007ffe0ff */
[----:B--2---:R-:W-:-:S05]  /*0370*/  IMAD R5, R14, R5, R19 ;  /* 0x000000050e057224 */ /* 0x004fca00078e0213 */
[----:B------:R1:W-:Y:S01]  /*0380*/  STG.E desc[UR6][R2.64], R5 ;  /* 0x0000000502007986 */ /* 0x0003e2000c101906 */
[----:B------:R-:W-:-:S05]  /*0390*/  IADD3 R14, P2, PT, R6, 0x10, RZ ;  /* 0x00000010060e7810 */ /* 0x000fca0007f5e0ff */
[----:B0-----:R-:W-:Y:S01]  /*03a0*/  IMAD.X R15, RZ, RZ, R7, P2 ;  /* 0x000000ffff0f7224 */ /* 0x001fe200010e0607 */
[----:B------:R-:W-:Y:S07]  /*03b0*/  @P1 BRA `(.L_x_2) ;  /* 0xfffffffc00941947 */ /* 0x000fee000383ffff */
.L_x_1:
[----:B------:R-:W-:Y:S05]  /*03c0*/  BSYNC.RECONVERGENT B0 ;  /* 0x0000000000007941 */ /* 0x000fea0003800200 */
.L_x_0:
[----:B------:R-:W-:Y:S05]  /*03d0*/  @!P0 EXIT ;  /* 0x000000000000894d */ /* 0x000fea0003800000 */
[----:B------:R-:W0:Y:S01]  /*03e0*/  LDCU.128 UR8, c[0x0][0x380] ;  /* 0x00007000ff0877ac */ /* 0x000e220008000c00 */
[----:B------:R-:W-:-:S04]  /*03f0*/  IMAD.WIDE.U32 R6, R11, 0x4, RZ ;  /* 0x000000040b067825 */ /* 0x000fc800078e00ff */
[----:B------:R-:W-:Y:S02]  /*0400*/  IMAD.MOV R4, RZ, RZ, -R4 ;  /* 0x000000ffff047224 */ /* 0x000fe400078e0a04 */
[----:B------:R-:W-:Y:S01]  /*0410*/  IMAD.WIDE R8, R0, 0x4, -R6 ;  /* 0x0000000400087825 */ /* 0x000fe200078e0a06 */
[----:B0-----:R-:W-:Y:S02]  /*0420*/  IADD3 R6, P1, PT, R6, UR8, RZ ;  /* 0x0000000806067c10 */ /* 0x001fe4000ff3e0ff */
[----:B------:R-:W-:Y:S02]  /*0430*/  IADD3 R10, P0, PT, R8, UR10, RZ ;  /* 0x0000000a080a7c10 */ /* 0x000fe4000ff1e0ff */
[----:B------:R-:W-:Y:S02]  /*0440*/  IADD3.X R7, PT, PT, R7, UR9, RZ, P1, !PT ;  /* 0x0000000907077c10 */ /* 0x000fe40008ffe4ff */
[----:B------:R-:W-:-:S09]  /*0450*/  IADD3.X R11, PT, PT, R9, UR11, RZ, P0, !PT ;  /* 0x0000000b090b7c10 */ /* 0x000fd200087fe4ff */
.L_x_3:
[----:B------:R-:W-:Y:S01]  /*0460*/  IMAD.MOV.U32 R8, RZ, RZ, R10 ;  /* 0x000000ffff087224 */ /* 0x000fe200078e000a */
[----:B------:R-:W-:Y:S01]  /*0470*/  MOV R9, R11 ;  /* 0x0000000b00097202 */ /* 0x000fe20000000f00 */
[----:B0-----:R0:W1:Y:S04]  /*0480*/  LDG.E R0, desc[UR6][R6.64] ;  /* 0x0000000606007981 */ /* 0x001068000c1e1900 */
[----:B------:R-:W1:Y:S01]  /*0490*/  LDG.E R8, desc[UR6][R8.64] ;  /* 0x0000000608087981 */ /* 0x000e62000c1e1900 */
[----:B------:R-:W-:Y:S01]  /*04a0*/  VIADD R4, R4, 0x1 ;  /* 0x0000000104047836 */ /* 0x000fe20000000000 */
[----:B------:R-:W-:-:S04]  /*04b0*/  IADD3 R10, P1, PT, R10, -0x4, RZ ;  /* 0xfffffffc0a0a7810 */ /* 0x000fc80007f3e0ff */
[----:B------:R-:W-:Y:S02]  /*04c0*/  ISETP.NE.AND P0, PT, R4, RZ, PT ;  /* 0x000000ff0400720c */ /* 0x000fe40003f05270 */
[----:B0-----:R-:W-:Y:S02]  /*04d0*/  IADD3 R6, P2, PT, R6, 0x4, RZ ;  /* 0x0000000406067810 */ /* 0x001fe40007f5e0ff */
[----:B------:R-:W-:Y:S02]  /*04e0*/  IADD3.X R11, PT, PT, R11, -0x1, RZ, P1, !PT ;  /* 0xffffffff0b0b7810 */ /* 0x000fe40000ffe4ff */
[----:B------:R-:W-:Y:S01]  /*04f0*/  IADD3.X R7, PT, PT, RZ, R7, RZ, P2, !PT ;  /* 0x00000007ff077210 */ /* 0x000fe200017fe4ff */
[----:B-1---5:R-:W-:-:S05]  /*0500*/  IMAD R5, R0, R8, R5 ;  /* 0x0000000800057224 */ /* 0x022fca00078e0205 */
[----:B------:R0:W-:Y:S01]  /*0510*/  STG.E desc[UR6][R2.64], R5 ;  /* 0x0000000502007986 */ /* 0x0001e2000c101906 */
[----:B------:R-:W-:Y:S05]  /*0520*/  @P0 BRA `(.L_x_3) ;  /* 0xfffffffc00cc0947 */ /* 0x000fea000383ffff */
[----:B------:R-:W-:Y:S05]  /*0530*/  EXIT ;  /* 0x000000000000794d */ /* 0x000fea0003800000 */
.L_x_4:
[----:B------:R-:W-:-:S00]  /*0540*/  BRA `(.L_x_4) ;  /* 0xfffffffc00fc7947 */ /* 0x000fc0000383ffff */
[----:B------:R-:W-:-:S00]  /*0550*/  NOP ;  /* 0x0000000000007918 */ /* 0x000fc00000000000 */
        /* <DEDUP_REMOVED lines=10> */
.L_x_5:


//--------------------- .nv.shared.reserved.0     --------------------------
	.section	.nv.shared.reserved.0,"aw",@nobits
	.weak		__nv_reservedSMEM_offset_0_alias
	.size		__nv_reservedSMEM_offset_0_alias, 0, 64
	.other		__nv_reservedSMEM_offset_0_alias,@"STO_CUDA_RESERVED_SHARED STV_DEFAULT"
__nv_reservedSMEM_offset_0_alias:
	.zero		0
	.zero		64


//--------------------- .nv.constant0._Z24polynomialMultiplicationPiS_S_i --------------------------
	.section	.nv.constant0._Z24polynomialMultiplicationPiS_S_i,"a",@progbits
	.sectionflags	@""
	.align	4
.nv.constant0._Z24polynomialMultiplicationPiS_S_i:
	.zero		924


//--------------------- SYMBOLS --------------------------

	.type		.nv.reservedSmem.offset0,@object
	.size		.nv.reservedSmem.offset0,0x4
